	.headerflags	@"EF_CUDA_TEXMODE_UNIFIED EF_CUDA_64BIT_ADDRESS EF_CUDA_ACCELERATORS EF_CUDA_SM90 EF_CUDA_VIRTUAL_SM(EF_CUDA_SM90)"
	.elftype	@"ET_EXEC"


//--------------------- .nv.info                  --------------------------
	.section	.nv.info,"",@"SHT_CUDA_INFO"
	.align	4


	//----- nvinfo : EIATTR_REGCOUNT
	.align		4
        /*0000*/ 	.byte	0x04, 0x2f
        /*0002*/ 	.short	(.L_3 - .L_2)
	.align		4
.L_2:
        /*0004*/ 	.word	index@(triton_poi_fused__native_batch_norm_legit_no_training_add_mul_sigmoid_7)
        /*0008*/ 	.word	0x00000014


	//----- nvinfo : EIATTR_MIN_STACK_SIZE
	.align		4
.L_3:
        /*000c*/ 	.byte	0x04, 0x12
        /*000e*/ 	.short	(.L_5 - .L_4)
	.align		4
.L_4:
        /*0010*/ 	.word	index@(triton_poi_fused__native_batch_norm_legit_no_training_add_mul_sigmoid_7)
        /*0014*/ 	.word	0x00000000


	//----- nvinfo : EIATTR_FRAME_SIZE
	.align		4
.L_5:
        /*0018*/ 	.byte	0x04, 0x11
        /*001a*/ 	.short	(.L_7 - .L_6)
	.align		4
.L_6:
        /*001c*/ 	.word	index@(triton_poi_fused__native_batch_norm_legit_no_training_add_mul_sigmoid_7)
        /*0020*/ 	.word	0x00000000


	//----- nvinfo : EIATTR_MIN_STACK_SIZE
	.align		4
.L_7:
        /*0024*/ 	.byte	0x04, 0x12
        /*0026*/ 	.short	(.L_9 - .L_8)
	.align		4
.L_8:
        /*0028*/ 	.word	index@(triton_poi_fused__native_batch_norm_legit_no_training_add_mul_sigmoid_7)
        /*002c*/ 	.word	0x00000000
.L_9:


//--------------------- .nv.info.triton_poi_fused__native_batch_norm_legit_no_training_add_mul_sigmoid_7 --------------------------
	.section	.nv.info.triton_poi_fused__native_batch_norm_legit_no_training_add_mul_sigmoid_7,"",@"SHT_CUDA_INFO"
	.sectionflags	@""
	.align	4


	//----- nvinfo : EIATTR_CUDA_API_VERSION
	.align		4
        /*0000*/ 	.byte	0x04, 0x37
        /*0002*/ 	.short	(.L_11 - .L_10)
.L_10:
        /*0004*/ 	.word	0x0000007c


	//----- nvinfo : EIATTR_KPARAM_INFO
	.align		4
.L_11:
        /*0008*/ 	.byte	0x04, 0x17
        /*000a*/ 	.short	(.L_13 - .L_12)
.L_12:
        /*000c*/ 	.word	0x00000000
        /*0010*/ 	.short	0x0007
        /*0012*/ 	.short	0x0038
        /*0014*/ 	.byte	0x00, 0xf0, 0x11, 0x00


	//----- nvinfo : EIATTR_KPARAM_INFO
	.align		4
.L_13:
        /*0018*/ 	.byte	0x04, 0x17
        /*001a*/ 	.short	(.L_15 - .L_14)
.L_14:
        /*001c*/ 	.word	0x00000000
        /*0020*/ 	.short	0x0006
        /*0022*/ 	.short	0x0030
        /*0024*/ 	.byte	0x00, 0xf4, 0x21, 0x00


	//----- nvinfo : EIATTR_KPARAM_INFO
	.align		4
.L_15:
        /*0028*/ 	.byte	0x04, 0x17
        /*002a*/ 	.short	(.L_17 - .L_16)
.L_16:
        /*002c*/ 	.word	0x00000000
        /*0030*/ 	.short	0x0005
        /*0032*/ 	.short	0x0028
        /*0034*/ 	.byte	0x00, 0xf4, 0x21, 0x00


	//----- nvinfo : EIATTR_KPARAM_INFO
	.align		4
.L_17:
        /*0038*/ 	.byte	0x04, 0x17
        /*003a*/ 	.short	(.L_19 - .L_18)
.L_18:
        /*003c*/ 	.word	0x00000000
        /*0040*/ 	.short	0x0004
        /*0042*/ 	.short	0x0020
        /*0044*/ 	.byte	0x00, 0xf4, 0x21, 0x00


	//----- nvinfo : EIATTR_KPARAM_INFO
	.align		4
.L_19:
        /*0048*/ 	.byte	0x04, 0x17
        /*004a*/ 	.short	(.L_21 - .L_20)
.L_20:
        /*004c*/ 	.word	0x00000000
        /*0050*/ 	.short	0x0003
        /*0052*/ 	.short	0x0018
        /*0054*/ 	.byte	0x00, 0xf4, 0x21, 0x00


	//----- nvinfo : EIATTR_KPARAM_INFO
	.align		4
.L_21:
        /*0058*/ 	.byte	0x04, 0x17
        /*005a*/ 	.short	(.L_23 - .L_22)
.L_22:
        /*005c*/ 	.word	0x00000000
        /*0060*/ 	.short	0x0002
        /*0062*/ 	.short	0x0010
        /*0064*/ 	.byte	0x00, 0xf4, 0x21, 0x00


	//----- nvinfo : EIATTR_KPARAM_INFO
	.align		4
.L_23:
        /*0068*/ 	.byte	0x04, 0x17
        /*006a*/ 	.short	(.L_25 - .L_24)
.L_24:
        /*006c*/ 	.word	0x00000000
        /*0070*/ 	.short	0x0001
        /*0072*/ 	.short	0x0008
        /*0074*/ 	.byte	0x00, 0xf4, 0x21, 0x00


	//----- nvinfo : EIATTR_KPARAM_INFO
	.align		4
.L_25:
        /*0078*/ 	.byte	0x04, 0x17
        /*007a*/ 	.short	(.L_27 - .L_26)
.L_26:
        /*007c*/ 	.word	0x00000000
        /*0080*/ 	.short	0x0000
        /*0082*/ 	.short	0x0000
        /*0084*/ 	.byte	0x00, 0xf4, 0x21, 0x00


	//----- nvinfo : EIATTR_SPARSE_MMA_MASK
	.align		4
.L_27:
        /*0088*/ 	.byte	0x03, 0x50
        /*008a*/ 	.short	0x0000


	//----- nvinfo : EIATTR_MAXREG_COUNT
	.align		4
        /*008c*/ 	.byte	0x03, 0x1b
        /*008e*/ 	.short	0x00ff


	//----- nvinfo : EIATTR_EXIT_INSTR_OFFSETS
	.align		4
        /*0090*/ 	.byte	0x04, 0x1c
        /*0092*/ 	.short	(.L_29 - .L_28)


	//   ....[0]....
.L_28:
        /*0094*/ 	.word	0x000003f0


	//   ....[1]....
        /*0098*/ 	.word	0x00000410


	//----- nvinfo : EIATTR_REQNTID
	.align		4
.L_29:
        /*009c*/ 	.byte	0x04, 0x10
        /*009e*/ 	.short	(.L_31 - .L_30)
.L_30:
        /*00a0*/ 	.word	0x00000020
        /*00a4*/ 	.word	0x00000001
        /*00a8*/ 	.word	0x00000001


	//----- nvinfo : EIATTR_CBANK_PARAM_SIZE
	.align		4
.L_31:
        /*00ac*/ 	.byte	0x03, 0x19
        /*00ae*/ 	.short	0x003c


	//----- nvinfo : EIATTR_PARAM_CBANK
	.align		4
        /*00b0*/ 	.byte	0x04, 0x0a
        /*00b2*/ 	.short	(.L_33 - .L_32)
	.align		4
.L_32:
        /*00b4*/ 	.word	index@(.nv.constant0.triton_poi_fused__native_batch_norm_legit_no_training_add_mul_sigmoid_7)
        /*00b8*/ 	.short	0x0210
        /*00ba*/ 	.short	0x003c


	//----- nvinfo : EIATTR_SW_WAR
	.align		4
.L_33:
        /*00bc*/ 	.byte	0x04, 0x36
        /*00be*/ 	.short	(.L_35 - .L_34)
.L_34:
        /*00c0*/ 	.word	0x00000008
.L_35:


//--------------------- .nv.callgraph             --------------------------
	.section	.nv.callgraph,"",@"SHT_CUDA_CALLGRAPH"
	.align	4
	.sectionentsize	8
	.align		4
        /*0000*/ 	.word	0x00000000
	.align		4
        /*0004*/ 	.word	0xffffffff
	.align		4
        /*0008*/ 	.word	0x00000000
	.align		4
        /*000c*/ 	.word	0xfffffffe
	.align		4
        /*0010*/ 	.word	0x00000000
	.align		4
        /*0014*/ 	.word	0xfffffffd
	.align		4
        /*0018*/ 	.word	0x00000000
	.align		4
        /*001c*/ 	.word	0xfffffffc


//--------------------- .nv.constant4             --------------------------
	.section	.nv.constant4,"a",@progbits
	.align	8
	.align		8
.nv.constant4:
        /*0000*/ 	.dword	_$_str
	.align		8
        /*0008*/ 	.dword	_$_str_$_2


//--------------------- .text.triton_poi_fused__native_batch_norm_legit_no_training_add_mul_sigmoid_7 --------------------------
	.section	.text.triton_poi_fused__native_batch_norm_legit_no_training_add_mul_sigmoid_7,"ax",@progbits
	.align	128
        .global         triton_poi_fused__native_batch_norm_legit_no_training_add_mul_sigmoid_7
        .type           triton_poi_fused__native_batch_norm_legit_no_training_add_mul_sigmoid_7,@function
        .size           triton_poi_fused__native_batch_norm_legit_no_training_add_mul_sigmoid_7,(.L_x_1 - triton_poi_fused__native_batch_norm_legit_no_training_add_mul_sigmoid_7)
        .other          triton_poi_fused__native_batch_norm_legit_no_training_add_mul_sigmoid_7,@"STO_CUDA_ENTRY STV_DEFAULT"
triton_poi_fused__native_batch_norm_legit_no_training_add_mul_sigmoid_7:
.text.triton_poi_fused__native_batch_norm_legit_no_training_add_mul_sigmoid_7:
[----:B------:R-:W0:Y:S01]  /*0000*/  LDC R1, c[0x0][0x28] ;  /* 0x00000a00ff017b82 */ /* 0x000e220000000800 */
[----:B------:R-:W1:Y:S07]  /*0010*/  S2R R0, SR_TID.X ;  /* 0x0000000000007919 */ /* 0x000e6e0000002100 */
[----:B------:R-:W2:Y:S01]  /*0020*/  LDC.64 R6, c[0x0][0x228] ;  /* 0x00008a00ff067b82 */ /* 0x000ea20000000a00 */
[----:B------:R-:W-:Y:S01]  /*0030*/  HFMA2.MMA R12, -RZ, RZ, 0, 0 ;  /* 0x00000000ff0c7435 */ /* 0x000fe200000001ff */
[----:B------:R-:W-:Y:S01]  /*0040*/  ULDC.64 UR4, c[0x0][0x208] ;  /* 0x0000820000047ab9 */ /* 0x000fe20000000a00 */
[----:B------:R-:W3:Y:S05]  /*0050*/  S2R R13, SR_CTAID.X ;  /* 0x00000000000d7919 */ /* 0x000eea0000002500 */
[----:B------:R-:W4:Y:S08]  /*0060*/  LDC.64 R4, c[0x0][0x220] ;  /* 0x00008800ff047b82 */ /* 0x000f300000000a00 */
[----:B------:R-:W5:Y:S08]  /*0070*/  LDC.64 R8, c[0x0][0x230] ;  /* 0x00008c00ff087b82 */ /* 0x000f700000000a00 */
[----:B------:R-:W5:Y:S01]  /*0080*/  LDC.64 R10, c[0x0][0x238] ;  /* 0x00008e00ff0a7b82 */ /* 0x000f620000000a00 */
[----:B-1----:R-:W-:-:S02]  /*0090*/  LOP3.LUT R0, R0, 0x1f, RZ, 0xc0, !PT ;  /* 0x0000001f00007812 */ /* 0x002fc400078ec0ff */
[----:B---3--:R-:W-:Y:S02]  /*00a0*/  SHF.R.S32.HI R2, RZ, 0x1a, R13 ;  /* 0x0000001aff027819 */ /* 0x008fe4000001140d */
[----:B------:R-:W-:Y:S02]  /*00b0*/  LEA R13, R13, R0, 0x5 ;  /* 0x000000000d0d7211 */ /* 0x000fe400078e28ff */
[----:B------:R-:W-:Y:S02]  /*00c0*/  SGXT R0, R2, 0x1 ;  /* 0x000000010200781a */ /* 0x000fe40000000200 */
[----:B------:R-:W-:Y:S01]  /*00d0*/  ISETP.GE.AND P0, PT, R13, 0x20, PT ;  /* 0x000000200d00780c */ /* 0x000fe20003f06270 */
[----:B------:R-:W1:Y:S01]  /*00e0*/  LDC.64 R2, c[0x0][0x218] ;  /* 0x00008600ff027b82 */ /* 0x000e620000000a00 */
[----:B------:R-:W-:-:S04]  /*00f0*/  LEA.HI R0, R0, R13, RZ, 0x3 ;  /* 0x0000000d00007211 */ /* 0x000fc800078f18ff */
[----:B------:R-:W-:-:S04]  /*0100*/  LOP3.LUT R0, R0, 0xfffffff8, RZ, 0xc0, !PT ;  /* 0xfffffff800007812 */ /* 0x000fc800078ec0ff */
[----:B------:R-:W-:-:S05]  /*0110*/  IADD3 R15, R13, -R0, RZ ;  /* 0x800000000d0f7210 */ /* 0x000fca0007ffe0ff */
[----:B--2---:R-:W-:-:S05]  /*0120*/  IMAD.WIDE R6, R15, 0x4, R6 ;  /* 0x000000040f067825 */ /* 0x004fca00078e0206 */
[----:B------:R5:W2:Y:S01]  /*0130*/  @!P0 LDG.E.EL R12, desc[UR4][R6.64] ;  /* 0x00000004060c8981 */ /* 0x000aa2000c2e1900 */
[----:B------:R-:W-:Y:S02]  /*0140*/  MOV R0, RZ ;  /* 0x000000ff00007202 */ /* 0x000fe40000000f00 */
[----:B------:R-:W-:Y:S01]  /*0150*/  CS2R R16, SRZ ;  /* 0x0000000000107805 */ /* 0x000fe2000001ff00 */
[----:B----4-:R-:W-:-:S04]  /*0160*/  IMAD.WIDE R4, R15, 0x4, R4 ;  /* 0x000000040f047825 */ /* 0x010fc800078e0204 */
[----:B-1----:R-:W-:Y:S01]  /*0170*/  IMAD.WIDE R2, R13, 0x4, R2 ;  /* 0x000000040d027825 */ /* 0x002fe200078e0202 */
[----:B------:R1:W3:Y:S03]  /*0180*/  @!P0 LDG.E.EL R17, desc[UR4][R4.64] ;  /* 0x0000000404118981 */ /* 0x0002e6000c2e1900 */
[C---:B-----5:R-:W-:Y:S01]  /*0190*/  IMAD.WIDE R6, R15.reuse, 0x4, R8 ;  /* 0x000000040f067825 */ /* 0x060fe200078e0208 */
[----:B------:R4:W3:Y:S03]  /*01a0*/  @!P0 LDG.E R0, desc[UR4][R2.64] ;  /* 0x0000000402008981 */ /* 0x0008e6000c1e1900 */
[----:B0-----:R-:W-:Y:S01]  /*01b0*/  IMAD.WIDE R8, R15, 0x4, R10 ;  /* 0x000000040f087825 */ /* 0x001fe200078e020a */
[----:B------:R-:W-:Y:S01]  /*01c0*/  CS2R R14, SRZ ;  /* 0x00000000000e7805 */ /* 0x000fe2000001ff00 */
[----:B------:R-:W0:Y:S05]  /*01d0*/  LDC.64 R10, c[0x0][0x240] ;  /* 0x00009000ff0a7b82 */ /* 0x000e2a0000000a00 */
[----:B------:R-:W5:Y:S04]  /*01e0*/  @!P0 LDG.E.EL R14, desc[UR4][R6.64] ;  /* 0x00000004060e8981 */ /* 0x000f68000c2e1900 */
[----:B------:R-:W5:Y:S01]  /*01f0*/  @!P0 LDG.E.EL R15, desc[UR4][R8.64] ;  /* 0x00000004080f8981 */ /* 0x000f62000c2e1900 */
[----:B0-----:R-:W-:-:S05]  /*0200*/  IMAD.WIDE R10, R13, 0x4, R10 ;  /* 0x000000040d0a7825 */ /* 0x001fca00078e020a */
[----:B------:R-:W5:Y:S01]  /*0210*/  @!P0 LDG.E R16, desc[UR4][R10.64] ;  /* 0x000000040a108981 */ /* 0x000f62000c1e1900 */
[----:B-1----:R-:W-:Y:S01]  /*0220*/  HFMA2.MMA R5, -RZ, RZ, 1.625, 0 ;  /* 0x3e800000ff057435 */ /* 0x002fe200000001ff */
[----:B--2---:R-:W-:-:S04]  /*0230*/  FADD R12, R12, 0.0010000000474974513054 ;  /* 0x3a83126f0c0c7421 */ /* 0x004fc80000000000 */
[----:B----4-:R-:W0:Y:S02]  /*0240*/  MUFU.SQRT R2, R12 ;  /* 0x0000000c00027308 */ /* 0x010e240000002000 */
[C---:B0-----:R-:W-:Y:S02]  /*0250*/  FSETP.GT.AND P1, PT, R2.reuse, 8.50705917302346158658e+37, PT ;  /* 0x7e8000000200780b */ /* 0x041fe40003f24000 */
[----:B------:R-:W-:-:S11]  /*0260*/  FSETP.GEU.AND P2, PT, R2, 1.175494350822287508e-38, PT ;  /* 0x008000000200780b */ /* 0x000fd60003f4e000 */
[----:B------:R-:W-:-:S04]  /*0270*/  @P1 FMUL R2, R2, 0.25 ;  /* 0x3e80000002021820 */ /* 0x000fc80000400000 */
[----:B------:R-:W-:-:S06]  /*0280*/  @!P2 FMUL R2, R2, 16777216 ;  /* 0x4b8000000202a820 */ /* 0x000fcc0000400000 */
[----:B------:R-:W0:Y:S01]  /*0290*/  MUFU.RCP R2, R2 ;  /* 0x0000000200027308 */ /* 0x000e220000001000 */
[----:B------:R-:W-:Y:S01]  /*02a0*/  FSEL R3, R5, 1, P1 ;  /* 0x3f80000005037808 */ /* 0x000fe20000800000 */
[----:B---3--:R-:W-:-:S04]  /*02b0*/  FADD R0, -R17, R0 ;  /* 0x0000000011007221 */ /* 0x008fc80000000100 */
[----:B------:R-:W-:-:S04]  /*02c0*/  @!P2 FMUL R3, R3, 16777216 ;  /* 0x4b8000000303a820 */ /* 0x000fc80000400000 */
[----:B0-----:R-:W-:-:S04]  /*02d0*/  FMUL R3, R2, R3 ;  /* 0x0000000302037220 */ /* 0x001fc80000400000 */
[----:B------:R-:W-:-:S04]  /*02e0*/  FMUL R0, R0, R3 ;  /* 0x0000000300007220 */ /* 0x000fc80000400000 */
[----:B-----5:R-:W-:-:S04]  /*02f0*/  FFMA R15, R0, R14, R15 ;  /* 0x0000000e000f7223 */ /* 0x020fc8000000000f */
[----:B------:R-:W-:-:S04]  /*0300*/  FADD R0, RZ, -R15 ;  /* 0x8000000fff007221 */ /* 0x000fc80000000000 */
[----:B------:R-:W-:-:S05]  /*0310*/  FMUL R0, R0, 1.4426950216293334961 ;  /* 0x3fb8aa3b00007820 */ /* 0x000fca0000400000 */
[----:B------:R-:W-:-:S13]  /*0320*/  FSETP.GEU.AND P1, PT, R0, -126, PT ;  /* 0xc2fc00000000780b */ /* 0x000fda0003f2e000 */
[----:B------:R-:W-:-:S04]  /*0330*/  @!P1 FMUL R0, R0, 0.5 ;  /* 0x3f00000000009820 */ /* 0x000fc80000400000 */
[----:B------:R-:W0:Y:S02]  /*0340*/  MUFU.EX2 R2, R0 ;  /* 0x0000000000027308 */ /* 0x000e240000000800 */
[----:B0-----:R-:W-:-:S04]  /*0350*/  @!P1 FMUL R2, R2, R2 ;  /* 0x0000000202029220 */ /* 0x001fc80000400000 */
[----:B------:R-:W-:Y:S02]  /*0360*/  FADD R4, R2, 1 ;  /* 0x3f80000002047421 */ /* 0x000fe40000000000 */
[----:B------:R-:W0:Y:S03]  /*0370*/  LDC.64 R2, c[0x0][0x210] ;  /* 0x00008400ff027b82 */ /* 0x000e260000000a00 */
[----:B------:R-:W-:-:S13]  /*0380*/  FSETP.GT.AND P1, PT, R4, 8.50705917302346158658e+37, PT ;  /* 0x7e8000000400780b */ /* 0x000fda0003f24000 */
[----:B------:R-:W-:-:S06]  /*0390*/  @P1 FMUL R4, R4, 0.25 ;  /* 0x3e80000004041820 */ /* 0x000fcc0000400000 */
[----:B------:R-:W1:Y:S01]  /*03a0*/  MUFU.RCP R4, R4 ;  /* 0x0000000400047308 */ /* 0x000e620000001000 */
[----:B------:R-:W-:Y:S01]  /*03b0*/  FSEL R5, R5, 1, P1 ;  /* 0x3f80000005057808 */ /* 0x000fe20000800000 */
[----:B0-----:R-:W-:-:S04]  /*03c0*/  IMAD.WIDE R2, R13, 0x4, R2 ;  /* 0x000000040d027825 */ /* 0x001fc800078e0202 */
[----:B-1----:R-:W-:-:S04]  /*03d0*/  FMUL R5, R4, R5 ;  /* 0x0000000504057220 */ /* 0x002fc80000400000 */
[----:B------:R-:W-:Y:S01]  /*03e0*/  FFMA R5, R15, R5, R16 ;  /* 0x000000050f057223 */ /* 0x000fe20000000010 */
[----:B------:R-:W-:Y:S06]  /*03f0*/  @P0 EXIT ;  /* 0x000000000000094d */ /* 0x000fec0003800000 */
[----:B------:R-:W-:Y:S01]  /*0400*/  STG.E desc[UR4][R2.64], R5 ;  /* 0x0000000502007986 */ /* 0x000fe2000c101904 */
[----:B------:R-:W-:Y:S05]  /*0410*/  EXIT ;  /* 0x000000000000794d */ /* 0x000fea0003800000 */
.L_x_0:
[----:B------:R-:W-:-:S00]  /*0420*/  BRA `(.L_x_0) ;  /* 0xfffffffc00fc7947 */ /* 0x000fc0000383ffff */
[----:B------:R-:W-:-:S00]  /*0430*/  NOP ;  /* 0x0000000000007918 */ /* 0x000fc00000000000 */
        /* <DEDUP_REMOVED lines=12> */
.L_x_1:


//--------------------- .nv.global.init           --------------------------
	.section	.nv.global.init,"aw",@progbits
.nv.global.init:
	.type		_$_str,@object
	.size		_$_str,(_$_str_$_2 - _$_str)
_$_str:
        /*0000*/ 	.byte	0x5f, 0x5f, 0x43, 0x55, 0x44, 0x41, 0x5f, 0x46, 0x54, 0x5a, 0x00
	.type		_$_str_$_2,@object
	.size		_$_str_$_2,(.L_1 - _$_str_$_2)
_$_str_$_2:
        /*000b*/ 	.byte	0x5f, 0x5f, 0x43, 0x55, 0x44, 0x41, 0x5f, 0x50, 0x52, 0x45, 0x43, 0x5f, 0x53, 0x51, 0x52, 0x54
        /*001b*/ 	.byte	0x00
.L_1:


//--------------------- .nv.constant0.triton_poi_fused__native_batch_norm_legit_no_training_add_mul_sigmoid_7 --------------------------
	.section	.nv.constant0.triton_poi_fused__native_batch_norm_legit_no_training_add_mul_sigmoid_7,"a",@progbits
	.sectionflags	@""
	.align	4
.nv.constant0.triton_poi_fused__native_batch_norm_legit_no_training_add_mul_sigmoid_7:
	.zero		588
